//
// Generated by NVIDIA NVVM Compiler
//
// Compiler Build ID: CL-36424714
// Cuda compilation tools, release 13.0, V13.0.88
// Based on NVVM 20.0.0
//

.version 9.0
.target sm_100
.address_size 64

	// .globl	_Z11convolutionPiS_S_iii

.visible .entry _Z11convolutionPiS_S_iii(
	.param .u64 .ptr .align 1 _Z11convolutionPiS_S_iii_param_0,
	.param .u64 .ptr .align 1 _Z11convolutionPiS_S_iii_param_1,
	.param .u64 .ptr .align 1 _Z11convolutionPiS_S_iii_param_2,
	.param .u32 _Z11convolutionPiS_S_iii_param_3,
	.param .u32 _Z11convolutionPiS_S_iii_param_4,
	.param .u32 _Z11convolutionPiS_S_iii_param_5
)
{
	.reg .pred 	%p<10>;
	.reg .b32 	%r<93>;
	.reg .b32 	%f<56>;
	.reg .b64 	%rd<40>;

	ld.param.u64 	%rd8, [_Z11convolutionPiS_S_iii_param_0];
	ld.param.u64 	%rd9, [_Z11convolutionPiS_S_iii_param_1];
	ld.param.u64 	%rd7, [_Z11convolutionPiS_S_iii_param_2];
	ld.param.u32 	%r21, [_Z11convolutionPiS_S_iii_param_3];
	ld.param.u32 	%r22, [_Z11convolutionPiS_S_iii_param_4];
	ld.param.u32 	%r23, [_Z11convolutionPiS_S_iii_param_5];
	cvta.to.global.u64 	%rd1, %rd9;
	cvta.to.global.u64 	%rd2, %rd8;
	mov.u32 	%r24, %ctaid.x;
	mov.u32 	%r25, %ntid.x;
	mov.u32 	%r26, %tid.x;
	mad.lo.s32 	%r1, %r24, %r25, %r26;
	mov.f32 	%f54, 0f00000000;
	min.s32 	%r27, %r23, %r22;
	setp.lt.s32 	%p1, %r27, 1;
	@%p1 bra 	$L__BB0_14;
	and.b32  	%r2, %r22, 7;
	add.s32 	%r3, %r2, -1;
	and.b32  	%r4, %r22, 3;
	and.b32  	%r5, %r22, 2147483640;
	and.b32  	%r6, %r22, 1;
	neg.s32 	%r7, %r5;
	add.s64 	%rd3, %rd2, 16;
	mov.f32 	%f54, 0f00000000;
	mov.b32 	%r87, 0;
$L__BB0_2:
	setp.lt.u32 	%p2, %r22, 8;
	mad.lo.s32 	%r9, %r87, %r21, %r1;
	mul.lo.s32 	%r10, %r87, %r22;
	mov.b32 	%r91, 0;
	@%p2 bra 	$L__BB0_5;
	mul.wide.u32 	%rd10, %r10, 4;
	add.s64 	%rd11, %rd1, %rd10;
	add.s64 	%rd39, %rd11, 16;
	mov.u32 	%r88, %r9;
	mov.u32 	%r89, %r7;
$L__BB0_4:
	.pragma "nounroll";
	mul.wide.s32 	%rd12, %r88, 4;
	add.s64 	%rd13, %rd3, %rd12;
	ld.global.u32 	%r30, [%rd13+-16];
	ld.global.u32 	%r31, [%rd39+-16];
	mul.lo.s32 	%r32, %r31, %r30;
	cvt.rn.f32.s32 	%f18, %r32;
	add.f32 	%f19, %f54, %f18;
	ld.global.u32 	%r33, [%rd13+-12];
	ld.global.u32 	%r34, [%rd39+-12];
	mul.lo.s32 	%r35, %r34, %r33;
	cvt.rn.f32.s32 	%f20, %r35;
	add.f32 	%f21, %f19, %f20;
	ld.global.u32 	%r36, [%rd13+-8];
	ld.global.u32 	%r37, [%rd39+-8];
	mul.lo.s32 	%r38, %r37, %r36;
	cvt.rn.f32.s32 	%f22, %r38;
	add.f32 	%f23, %f21, %f22;
	ld.global.u32 	%r39, [%rd13+-4];
	ld.global.u32 	%r40, [%rd39+-4];
	mul.lo.s32 	%r41, %r40, %r39;
	cvt.rn.f32.s32 	%f24, %r41;
	add.f32 	%f25, %f23, %f24;
	ld.global.u32 	%r42, [%rd13];
	ld.global.u32 	%r43, [%rd39];
	mul.lo.s32 	%r44, %r43, %r42;
	cvt.rn.f32.s32 	%f26, %r44;
	add.f32 	%f27, %f25, %f26;
	ld.global.u32 	%r45, [%rd13+4];
	ld.global.u32 	%r46, [%rd39+4];
	mul.lo.s32 	%r47, %r46, %r45;
	cvt.rn.f32.s32 	%f28, %r47;
	add.f32 	%f29, %f27, %f28;
	ld.global.u32 	%r48, [%rd13+8];
	ld.global.u32 	%r49, [%rd39+8];
	mul.lo.s32 	%r50, %r49, %r48;
	cvt.rn.f32.s32 	%f30, %r50;
	add.f32 	%f31, %f29, %f30;
	ld.global.u32 	%r51, [%rd13+12];
	ld.global.u32 	%r52, [%rd39+12];
	mul.lo.s32 	%r53, %r52, %r51;
	cvt.rn.f32.s32 	%f32, %r53;
	add.f32 	%f54, %f31, %f32;
	add.s32 	%r89, %r89, 8;
	add.s32 	%r88, %r88, 8;
	add.s64 	%rd39, %rd39, 32;
	setp.ne.s32 	%p3, %r89, 0;
	mov.u32 	%r91, %r5;
	@%p3 bra 	$L__BB0_4;
$L__BB0_5:
	setp.eq.s32 	%p4, %r2, 0;
	@%p4 bra 	$L__BB0_13;
	setp.lt.u32 	%p5, %r3, 3;
	@%p5 bra 	$L__BB0_8;
	add.s32 	%r54, %r9, %r91;
	mul.wide.s32 	%rd14, %r54, 4;
	add.s64 	%rd15, %rd2, %rd14;
	ld.global.u32 	%r55, [%rd15];
	add.s32 	%r56, %r91, %r10;
	mul.wide.u32 	%rd16, %r56, 4;
	add.s64 	%rd17, %rd1, %rd16;
	ld.global.u32 	%r57, [%rd17];
	mul.lo.s32 	%r58, %r57, %r55;
	cvt.rn.f32.s32 	%f34, %r58;
	add.f32 	%f35, %f54, %f34;
	ld.global.u32 	%r59, [%rd15+4];
	cvt.u64.u32 	%rd18, %r10;
	cvt.u64.u32 	%rd19, %r91;
	add.s64 	%rd20, %rd19, %rd18;
	shl.b64 	%rd21, %rd20, 2;
	add.s64 	%rd22, %rd1, %rd21;
	ld.global.u32 	%r60, [%rd22+4];
	mul.lo.s32 	%r61, %r60, %r59;
	cvt.rn.f32.s32 	%f36, %r61;
	add.f32 	%f37, %f35, %f36;
	ld.global.u32 	%r62, [%rd15+8];
	ld.global.u32 	%r63, [%rd22+8];
	mul.lo.s32 	%r64, %r63, %r62;
	cvt.rn.f32.s32 	%f38, %r64;
	add.f32 	%f39, %f37, %f38;
	ld.global.u32 	%r65, [%rd15+12];
	ld.global.u32 	%r66, [%rd22+12];
	mul.lo.s32 	%r67, %r66, %r65;
	cvt.rn.f32.s32 	%f40, %r67;
	add.f32 	%f54, %f39, %f40;
	add.s32 	%r91, %r91, 4;
$L__BB0_8:
	setp.eq.s32 	%p6, %r4, 0;
	@%p6 bra 	$L__BB0_13;
	setp.eq.s32 	%p7, %r4, 1;
	@%p7 bra 	$L__BB0_11;
	add.s32 	%r68, %r9, %r91;
	mul.wide.s32 	%rd23, %r68, 4;
	add.s64 	%rd24, %rd2, %rd23;
	ld.global.u32 	%r69, [%rd24];
	add.s32 	%r70, %r91, %r10;
	mul.wide.u32 	%rd25, %r70, 4;
	add.s64 	%rd26, %rd1, %rd25;
	ld.global.u32 	%r71, [%rd26];
	mul.lo.s32 	%r72, %r71, %r69;
	cvt.rn.f32.s32 	%f42, %r72;
	add.f32 	%f43, %f54, %f42;
	ld.global.u32 	%r73, [%rd24+4];
	cvt.u64.u32 	%rd27, %r10;
	cvt.u64.u32 	%rd28, %r91;
	add.s64 	%rd29, %rd28, %rd27;
	shl.b64 	%rd30, %rd29, 2;
	add.s64 	%rd31, %rd1, %rd30;
	ld.global.u32 	%r74, [%rd31+4];
	mul.lo.s32 	%r75, %r74, %r73;
	cvt.rn.f32.s32 	%f44, %r75;
	add.f32 	%f54, %f43, %f44;
	add.s32 	%r91, %r91, 2;
$L__BB0_11:
	setp.eq.s32 	%p8, %r6, 0;
	@%p8 bra 	$L__BB0_13;
	add.s32 	%r76, %r9, %r91;
	mul.wide.s32 	%rd32, %r76, 4;
	add.s64 	%rd33, %rd2, %rd32;
	ld.global.u32 	%r77, [%rd33];
	add.s32 	%r78, %r91, %r10;
	mul.wide.u32 	%rd34, %r78, 4;
	add.s64 	%rd35, %rd1, %rd34;
	ld.global.u32 	%r79, [%rd35];
	mul.lo.s32 	%r80, %r79, %r77;
	cvt.rn.f32.s32 	%f45, %r80;
	add.f32 	%f54, %f54, %f45;
$L__BB0_13:
	add.s32 	%r87, %r87, 1;
	setp.ne.s32 	%p9, %r87, %r23;
	@%p9 bra 	$L__BB0_2;
$L__BB0_14:
	cvta.to.global.u64 	%rd36, %rd7;
	cvt.rzi.s32.f32 	%r81, %f54;
	mov.u32 	%r82, %tid.y;
	mov.u32 	%r83, %ntid.y;
	mov.u32 	%r84, %ctaid.y;
	mad.lo.s32 	%r85, %r84, %r83, %r82;
	mad.lo.s32 	%r86, %r85, %r1, %r1;
	mul.wide.s32 	%rd37, %r86, 4;
	add.s64 	%rd38, %rd36, %rd37;
	st.global.u32 	[%rd38], %r81;
	ret;

}


// ===== COMPILED SASS (sm_100) =====

	.target	sm_100

	.elftype	@"ET_EXEC"


//--------------------- .note.nv.tkinfo           --------------------------
	.section	.note.nv.tkinfo,"",@"SHT_NOTE"
	.sectionflags	@"SHF_NOTE_NV_TKINFO"
	.tkinfo
        /*0018*/ 	.word	0x00000002
        /*0030*/ 	.string	""
        /*0030*/ 	.string	"ptxas"
        /*0030*/ 	.string	"Cuda compilation tools, release 13.0, V13.0.88"
        /*0030*/ 	.string	"Build cuda_13.0.r13.0/compiler.36424714_0"
        /*0030*/ 	.string	"-arch sm_100 -m 64 "



//--------------------- .note.nv.cuinfo           --------------------------
	.section	.note.nv.cuinfo,"",@"SHT_NOTE"
	.sectionflags	@"SHF_NOTE_NV_CUINFO"
        /*0018*/ 	.short	0x0002
        /*001a*/ 	.short	0x0064
        /*001c*/ 	.short	0x0082
	.zero		2


//--------------------- .nv.info                  --------------------------
	.section	.nv.info,"",@"SHT_CUDA_INFO"
	.align	4


	//----- nvinfo : EIATTR_REGCOUNT
	.align		4
        /*0000*/ 	.byte	0x04, 0x2f
        /*0002*/ 	.short	(.L_1 - .L_0)
	.align		4
.L_0:
        /*0004*/ 	.word	index@(_Z11convolutionPiS_S_iii)
        /*0008*/ 	.word	0x0000001d


	//----- nvinfo : EIATTR_FRAME_SIZE
	.align		4
.L_1:
        /*000c*/ 	.byte	0x04, 0x11
        /*000e*/ 	.short	(.L_3 - .L_2)
	.align		4
.L_2:
        /*0010*/ 	.word	index@(_Z11convolutionPiS_S_iii)
        /*0014*/ 	.word	0x00000000


	//----- nvinfo : EIATTR_MIN_STACK_SIZE
	.align		4
.L_3:
        /*0018*/ 	.byte	0x04, 0x12
        /*001a*/ 	.short	(.L_5 - .L_4)
	.align		4
.L_4:
        /*001c*/ 	.word	index@(_Z11convolutionPiS_S_iii)
        /*0020*/ 	.word	0x00000000
.L_5:


//--------------------- .nv.compat                --------------------------
	.section	.nv.compat,"",@"SHT_CUDA_COMPAT_INFO"
	.align	4
        /*0000*/ 	.byte	0x02, 0x09, 0x00, 0x00, 0x02, 0x02, 0x01, 0x00, 0x02, 0x05, 0x05, 0x00, 0x03, 0x07, 0x01, 0x01
        /*0010*/ 	.byte	0x02, 0x03, 0x00, 0x00, 0x02, 0x06, 0x01, 0x00, 0x04, 0x0b, 0x08, 0x00, 0x09, 0x00, 0x00, 0x00
        /*0020*/ 	.byte	0x00, 0x00, 0x00, 0x00


//--------------------- .nv.info._Z11convolutionPiS_S_iii --------------------------
	.section	.nv.info._Z11convolutionPiS_S_iii,"",@"SHT_CUDA_INFO"
	.sectionflags	@""
	.align	4


	//----- nvinfo : EIATTR_CUDA_API_VERSION
	.align		4
        /*0000*/ 	.byte	0x04, 0x37
        /*0002*/ 	.short	(.L_7 - .L_6)
.L_6:
        /*0004*/ 	.word	0x00000082


	//----- nvinfo : EIATTR_KPARAM_INFO
	.align		4
.L_7:
        /*0008*/ 	.byte	0x04, 0x17
        /*000a*/ 	.short	(.L_9 - .L_8)
.L_8:
        /*000c*/ 	.word	0x00000000
        /*0010*/ 	.short	0x0005
        /*0012*/ 	.short	0x0020
        /*0014*/ 	.byte	0x00, 0xf0, 0x11, 0x00


	//----- nvinfo : EIATTR_KPARAM_INFO
	.align		4
.L_9:
        /*0018*/ 	.byte	0x04, 0x17
        /*001a*/ 	.short	(.L_11 - .L_10)
.L_10:
        /*001c*/ 	.word	0x00000000
        /*0020*/ 	.short	0x0004
        /*0022*/ 	.short	0x001c
        /*0024*/ 	.byte	0x00, 0xf0, 0x11, 0x00


	//----- nvinfo : EIATTR_KPARAM_INFO
	.align		4
.L_11:
        /*0028*/ 	.byte	0x04, 0x17
        /*002a*/ 	.short	(.L_13 - .L_12)
.L_12:
        /*002c*/ 	.word	0x00000000
        /*0030*/ 	.short	0x0003
        /*0032*/ 	.short	0x0018
        /*0034*/ 	.byte	0x00, 0xf0, 0x11, 0x00


	//----- nvinfo : EIATTR_KPARAM_INFO
	.align		4
.L_13:
        /*0038*/ 	.byte	0x04, 0x17
        /*003a*/ 	.short	(.L_15 - .L_14)
.L_14:
        /*003c*/ 	.word	0x00000000
        /*0040*/ 	.short	0x0002
        /*0042*/ 	.short	0x0010
        /*0044*/ 	.byte	0x00, 0xf5, 0x21, 0x00


	//----- nvinfo : EIATTR_KPARAM_INFO
	.align		4
.L_15:
        /*0048*/ 	.byte	0x04, 0x17
        /*004a*/ 	.short	(.L_17 - .L_16)
.L_16:
        /*004c*/ 	.word	0x00000000
        /*0050*/ 	.short	0x0001
        /*0052*/ 	.short	0x0008
        /*0054*/ 	.byte	0x00, 0xf5, 0x21, 0x00


	//----- nvinfo : EIATTR_KPARAM_INFO
	.align		4
.L_17:
        /*0058*/ 	.byte	0x04, 0x17
        /*005a*/ 	.short	(.L_19 - .L_18)
.L_18:
        /*005c*/ 	.word	0x00000000
        /*0060*/ 	.short	0x0000
        /*0062*/ 	.short	0x0000
        /*0064*/ 	.byte	0x00, 0xf5, 0x21, 0x00


	//----- nvinfo : EIATTR_SPARSE_MMA_MASK
	.align		4
.L_19:
        /*0068*/ 	.byte	0x03, 0x50
        /*006a*/ 	.short	0x0000


	//----- nvinfo : EIATTR_MAXREG_COUNT
	.align		4
        /*006c*/ 	.byte	0x03, 0x1b
        /*006e*/ 	.short	0x00ff


	//----- nvinfo : EIATTR_MERCURY_ISA_VERSION
	.align		4
        /*0070*/ 	.byte	0x03, 0x5f
        /*0072*/ 	.short	0x0101


	//----- nvinfo : EIATTR_VRC_CTA_INIT_COUNT
	.align		4
        /*0074*/ 	.byte	0x02, 0x4a
	.zero		1
	.zero		1


	//----- nvinfo : EIATTR_EXIT_INSTR_OFFSETS
	.align		4
        /*0078*/ 	.byte	0x04, 0x1c
        /*007a*/ 	.short	(.L_21 - .L_20)


	//   ....[0]....
.L_20:
        /*007c*/ 	.word	0x00000ad0


	//----- nvinfo : EIATTR_CBANK_PARAM_SIZE
	.align		4
.L_21:
        /*0080*/ 	.byte	0x03, 0x19
        /*0082*/ 	.short	0x0024


	//----- nvinfo : EIATTR_PARAM_CBANK
	.align		4
        /*0084*/ 	.byte	0x04, 0x0a
        /*0086*/ 	.short	(.L_23 - .L_22)
	.align		4
.L_22:
        /*0088*/ 	.word	index@(.nv.constant0._Z11convolutionPiS_S_iii)
        /*008c*/ 	.short	0x0380
        /*008e*/ 	.short	0x0024


	//----- nvinfo : EIATTR_SW_WAR
	.align		4
.L_23:
        /*0090*/ 	.byte	0x04, 0x36
        /*0092*/ 	.short	(.L_25 - .L_24)
.L_24:
        /*0094*/ 	.word	0x00000008
.L_25:


//--------------------- .nv.callgraph             --------------------------
	.section	.nv.callgraph,"",@"SHT_CUDA_CALLGRAPH"
	.align	4
	.sectionentsize	8
	.align		4
        /*0000*/ 	.word	0x00000000
	.align		4
        /*0004*/ 	.word	0xffffffff
	.align		4
        /*0008*/ 	.word	0x00000000
	.align		4
        /*000c*/ 	.word	0xfffffffe
	.align		4
        /*0010*/ 	.word	0x00000000
	.align		4
        /*0014*/ 	.word	0xfffffffd
	.align		4
        /*0018*/ 	.word	0x00000000
	.align		4
        /*001c*/ 	.word	0xfffffffc


//--------------------- .text._Z11convolutionPiS_S_iii --------------------------
	.section	.text._Z11convolutionPiS_S_iii,"ax",@progbits
	.align	128
        .global         _Z11convolutionPiS_S_iii
        .type           _Z11convolutionPiS_S_iii,@function
        .size           _Z11convolutionPiS_S_iii,(.L_x_8 - _Z11convolutionPiS_S_iii)
        .other          _Z11convolutionPiS_S_iii,@"STO_CUDA_ENTRY STV_DEFAULT"
_Z11convolutionPiS_S_iii:
.text._Z11convolutionPiS_S_iii:
[----:B------:R-:W-:Y:S01]  /*0000*/  LDC R1, c[0x0][0x37c] ;  /* 0x0000df00ff017b82 */ /* 0x000fe20000000800 */
[----:B------:R-:W0:Y:S01]  /*0010*/  LDCU UR4, c[0x0][0x3a0] ;  /* 0x00007400ff0477ac */ /* 0x000e220008000800 */
[----:B------:R-:W1:Y:S06]  /*0020*/  S2R R0, SR_TID.X ;  /* 0x0000000000007919 */ /* 0x000e6c0000002100 */
[----:B------:R-:W1:Y:S01]  /*0030*/  S2UR UR5, SR_CTAID.X ;  /* 0x00000000000579c3 */ /* 0x000e620000002500 */
[----:B------:R-:W0:Y:S01]  /*0040*/  LDCU UR6, c[0x0][0x39c] ;  /* 0x00007380ff0677ac */ /* 0x000e220008000800 */
[----:B------:R-:W2:Y:S06]  /*0050*/  LDCU.64 UR12, c[0x0][0x358] ;  /* 0x00006b00ff0c77ac */ /* 0x000eac0008000a00 */
[----:B------:R-:W1:Y:S01]  /*0060*/  LDC R9, c[0x0][0x360] ;  /* 0x0000d800ff097b82 */ /* 0x000e620000000800 */
[----:B0-----:R-:W-:-:S04]  /*0070*/  UISETP.LT.AND UP0, UPT, UR4, UR6, UPT ;  /* 0x000000060400728c */ /* 0x001fc8000bf01270 */
[----:B------:R-:W-:-:S04]  /*0080*/  USEL UR4, UR4, UR6, UP0 ;  /* 0x0000000604047287 */ /* 0x000fc80008000000 */
[----:B------:R-:W-:Y:S01]  /*0090*/  UISETP.GE.AND UP0, UPT, UR4, 0x1, UPT ;  /* 0x000000010400788c */ /* 0x000fe2000bf06270 */
[----:B-1----:R-:W-:Y:S02]  /*00a0*/  IMAD R9, R9, UR5, R0 ;  /* 0x0000000509097c24 */ /* 0x002fe4000f8e0200 */
[----:B------:R-:W-:-:S06]  /*00b0*/  HFMA2 R0, -RZ, RZ, 0, 0 ;  /* 0x00000000ff007431 */ /* 0x000fcc00000001ff */
[----:B--2---:R-:W-:Y:S05]  /*00c0*/  BRA.U !UP0, `(.L_x_0) ;  /* 0x00000009085c7547 */ /* 0x004fea000b800000 */
[----:B------:R-:W0:Y:S01]  /*00d0*/  LDCU.64 UR8, c[0x0][0x380] ;  /* 0x00007000ff0877ac */ /* 0x000e220008000a00 */
[----:B------:R-:W-:Y:S01]  /*00e0*/  MOV R0, RZ ;  /* 0x000000ff00007202 */ /* 0x000fe20000000f00 */
[----:B------:R-:W-:Y:S02]  /*00f0*/  ULOP3.LUT UR11, UR6, 0x7, URZ, 0xc0, !UPT ;  /* 0x00000007060b7892 */ /* 0x000fe4000f8ec0ff */
[----:B------:R-:W-:Y:S02]  /*0100*/  ULOP3.LUT UR7, UR6, 0x7ffffff8, URZ, 0xc0, !UPT ;  /* 0x7ffffff806077892 */ /* 0x000fe4000f8ec0ff */
[----:B------:R-:W-:Y:S02]  /*0110*/  UIADD3 UR4, UPT, UPT, UR11, -0x1, URZ ;  /* 0xffffffff0b047890 */ /* 0x000fe4000fffe0ff */
[----:B------:R-:W-:Y:S02]  /*0120*/  ULOP3.LUT UR6, UR6, 0x3, URZ, 0xc0, !UPT ;  /* 0x0000000306067892 */ /* 0x000fe4000f8ec0ff */
[----:B------:R-:W-:-:S02]  /*0130*/  UIADD3 UR10, UPT, UPT, -UR7, URZ, URZ ;  /* 0x000000ff070a7290 */ /* 0x000fc4000fffe1ff */
[----:B0-----:R-:W-:-:S04]  /*0140*/  UIADD3 UR8, UP0, UPT, UR8, 0x10, URZ ;  /* 0x0000001008087890 */ /* 0x001fc8000ff1e0ff */
[----:B------:R-:W-:Y:S02]  /*0150*/  UIADD3.X UR9, UPT, UPT, URZ, UR9, URZ, UP0, !UPT ;  /* 0x00000009ff097290 */ /* 0x000fe400087fe4ff */
[----:B------:R-:W-:-:S03]  /*0160*/  UISETP.GE.U32.AND UP0, UPT, UR4, 0x3, UPT ;  /* 0x000000030400788c */ /* 0x000fc6000bf06070 */
[----:B------:R-:W-:-:S08]  /*0170*/  UMOV UR4, URZ ;  /* 0x000000ff00047c82 */ /* 0x000fd00008000000 */
.L_x_6:
[----:B------:R-:W0:Y:S01]  /*0180*/  LDC.64 R2, c[0x0][0x398] ;  /* 0x0000e600ff027b82 */ /* 0x000e220000000a00 */
[----:B------:R-:W1:Y:S01]  /*0190*/  LDCU UR5, c[0x0][0x3a0] ;  /* 0x00007400ff0577ac */ /* 0x000e620008000800 */
[C---:B0-----:R-:W-:Y:S01]  /*01a0*/  ISETP.GE.U32.AND P0, PT, R3.reuse, 0x8, PT ;  /* 0x000000080300780c */ /* 0x041fe20003f06070 */
[----:B------:R-:W-:Y:S02]  /*01b0*/  IMAD R2, R2, UR4, R9 ;  /* 0x0000000402027c24 */ /* 0x000fe4000f8e0209 */
[----:B------:R-:W-:Y:S01]  /*01c0*/  IMAD R8, R3, UR4, RZ ;  /* 0x0000000403087c24 */ /* 0x000fe2000f8e02ff */
[----:B------:R-:W-:-:S04]  /*01d0*/  UIADD3 UR4, UPT, UPT, UR4, 0x1, URZ ;  /* 0x0000000104047890 */ /* 0x000fc8000fffe0ff */
[----:B-1----:R-:W-:-:S03]  /*01e0*/  UISETP.NE.AND UP1, UPT, UR4, UR5, UPT ;  /* 0x000000050400728c */ /* 0x002fc6000bf25270 */
[----:B------:R-:W-:Y:S02]  /*01f0*/  UMOV UR5, URZ ;  /* 0x000000ff00057c82 */ /* 0x000fe40008000000 */
[----:B------:R-:W-:Y:S06]  /*0200*/  @!P0 BRA `(.L_x_1) ;  /* 0x0000000000e08947 */ /* 0x000fec0003800000 */
[----:B------:R-:W0:Y:S01]  /*0210*/  LDC.64 R4, c[0x0][0x388] ;  /* 0x0000e200ff047b82 */ /* 0x000e220000000a00 */
[----:B------:R-:W-:Y:S01]  /*0220*/  MOV R10, R2 ;  /* 0x00000002000a7202 */ /* 0x000fe20000000f00 */
[----:B------:R-:W-:Y:S01]  /*0230*/  UMOV UR5, UR10 ;  /* 0x0000000a00057c82 */ /* 0x000fe20008000000 */
[----:B0-----:R-:W-:-:S03]  /*0240*/  IMAD.WIDE.U32 R4, R8, 0x4, R4 ;  /* 0x0000000408047825 */ /* 0x001fc600078e0004 */
[----:B------:R-:W-:-:S04]  /*0250*/  IADD3 R4, P0, PT, R4, 0x10, RZ ;  /* 0x0000001004047810 */ /* 0x000fc80007f1e0ff */
[----:B------:R-:W-:-:S09]  /*0260*/  IADD3.X R5, PT, PT, RZ, R5, RZ, P0, !PT ;  /* 0x00000005ff057210 */ /* 0x000fd200007fe4ff */
.L_x_2:
[----:B------:R-:W-:Y:S01]  /*0270*/  MOV R6, UR8 ;  /* 0x0000000800067c02 */ /* 0x000fe20008000f00 */
[----:B------:R-:W2:Y:S01]  /*0280*/  LDG.E R22, desc[UR12][R4.64+-0x10] ;  /* 0xfffff00c04167981 */ /* 0x000ea2000c1e1900 */
[----:B------:R-:W-:-:S03]  /*0290*/  MOV R7, UR9 ;  /* 0x0000000900077c02 */ /* 0x000fc60008000f00 */
[----:B------:R-:W3:Y:S01]  /*02a0*/  LDG.E R24, desc[UR12][R4.64+-0xc] ;  /* 0xfffff40c04187981 */ /* 0x000ee2000c1e1900 */
[----:B------:R-:W-:-:S03]  /*02b0*/  IMAD.WIDE R6, R10, 0x4, R6 ;  /* 0x000000040a067825 */ /* 0x000fc600078e0206 */
[----:B------:R-:W4:Y:S04]  /*02c0*/  LDG.E R26, desc[UR12][R4.64+-0x8] ;  /* 0xfffff80c041a7981 */ /* 0x000f28000c1e1900 */
[----:B------:R-:W2:Y:S04]  /*02d0*/  LDG.E R21, desc[UR12][R6.64+-0x10] ;  /* 0xfffff00c06157981 */ /* 0x000ea8000c1e1900 */
[----:B------:R-:W3:Y:S04]  /*02e0*/  LDG.E R23, desc[UR12][R6.64+-0xc] ;  /* 0xfffff40c06177981 */ /* 0x000ee8000c1e1900 */
[----:B------:R-:W4:Y:S04]  /*02f0*/  LDG.E R25, desc[UR12][R6.64+-0x8] ;  /* 0xfffff80c06197981 */ /* 0x000f28000c1e1900 */
[----:B------:R-:W5:Y:S04]  /*0300*/  LDG.E R17, desc[UR12][R4.64+-0x4] ;  /* 0xfffffc0c04117981 */ /* 0x000f68000c1e1900 */
        /* <DEDUP_REMOVED lines=8> */
[----:B------:R0:W5:Y:S01]  /*0390*/  LDG.E R20, desc[UR12][R4.64+0xc] ;  /* 0x00000c0c04147981 */ /* 0x000162000c1e1900 */
[----:B------:R-:W-:-:S04]  /*03a0*/  UIADD3 UR5, UPT, UPT, UR5, 0x8, URZ ;  /* 0x0000000805057890 */ /* 0x000fc8000fffe0ff */
[----:B------:R-:W-:Y:S01]  /*03b0*/  UISETP.NE.AND UP2, UPT, UR5, URZ, UPT ;  /* 0x000000ff0500728c */ /* 0x000fe2000bf45270 */
[----:B------:R-:W-:Y:S02]  /*03c0*/  IADD3 R10, PT, PT, R10, 0x8, RZ ;  /* 0x000000080a0a7810 */ /* 0x000fe40007ffe0ff */
[----:B0-----:R-:W-:-:S04]  /*03d0*/  IADD3 R4, P0, PT, R4, 0x20, RZ ;  /* 0x0000002004047810 */ /* 0x001fc80007f1e0ff */
[----:B------:R-:W-:Y:S01]  /*03e0*/  IADD3.X R5, PT, PT, RZ, R5, RZ, P0, !PT ;  /* 0x00000005ff057210 */ /* 0x000fe200007fe4ff */
[----:B--2---:R-:W-:Y:S02]  /*03f0*/  IMAD R21, R21, R22, RZ ;  /* 0x0000001615157224 */ /* 0x004fe400078e02ff */
[----:B---3--:R-:W-:-:S03]  /*0400*/  IMAD R23, R23, R24, RZ ;  /* 0x0000001817177224 */ /* 0x008fc600078e02ff */
[----:B------:R-:W-:Y:S01]  /*0410*/  I2FP.F32.S32 R21, R21 ;  /* 0x0000001500157245 */ /* 0x000fe20000201400 */
[----:B----4-:R-:W-:Y:S01]  /*0420*/  IMAD R25, R25, R26, RZ ;  /* 0x0000001a19197224 */ /* 0x010fe200078e02ff */
[----:B------:R-:W-:-:S03]  /*0430*/  I2FP.F32.S32 R22, R23 ;  /* 0x0000001700167245 */ /* 0x000fc60000201400 */
[----:B------:R-:W-:Y:S01]  /*0440*/  FADD R21, R21, R0 ;  /* 0x0000000015157221 */ /* 0x000fe20000000000 */
[----:B------:R-:W-:-:S03]  /*0450*/  I2FP.F32.S32 R0, R25 ;  /* 0x0000001900007245 */ /* 0x000fc60000201400 */
[----:B------:R-:W-:Y:S01]  /*0460*/  FADD R21, R21, R22 ;  /* 0x0000001615157221 */ /* 0x000fe20000000000 */
[----:B-----5:R-:W-:-:S03]  /*0470*/  IMAD R17, R18, R17, RZ ;  /* 0x0000001112117224 */ /* 0x020fc600078e02ff */
[----:B------:R-:W-:Y:S02]  /*0480*/  FADD R0, R21, R0 ;  /* 0x0000000015007221 */ /* 0x000fe40000000000 */
[----:B------:R-:W-:Y:S01]  /*0490*/  I2FP.F32.S32 R17, R17 ;  /* 0x0000001100117245 */ /* 0x000fe20000201400 */
[----:B------:R-:W-:-:S04]  /*04a0*/  IMAD R15, R15, R16, RZ ;  /* 0x000000100f0f7224 */ /* 0x000fc800078e02ff */
[----:B------:R-:W-:Y:S01]  /*04b0*/  FADD R0, R0, R17 ;  /* 0x0000001100007221 */ /* 0x000fe20000000000 */
        /* <DEDUP_REMOVED lines=9> */
[----:B------:R-:W-:-:S05]  /*0550*/  I2FP.F32.S32 R19, R19 ;  /* 0x0000001300137245 */ /* 0x000fca0000201400 */
[----:B------:R-:W-:Y:S01]  /*0560*/  FADD R0, R0, R19 ;  /* 0x0000001300007221 */ /* 0x000fe20000000000 */
[----:B------:R-:W-:Y:S06]  /*0570*/  BRA.U UP2, `(.L_x_2) ;  /* 0xfffffffd023c7547 */ /* 0x000fec000b83ffff */
[----:B------:R-:W-:-:S05]  /*0580*/  UMOV UR5, UR7 ;  /* 0x0000000700057c82 */ /* 0x000fca0008000000 */
.L_x_1:
[----:B------:R-:W-:-:S09]  /*0590*/  UISETP.NE.AND UP2, UPT, UR11, URZ, UPT ;  /* 0x000000ff0b00728c */ /* 0x000fd2000bf45270 */
[----:B------:R-:W-:Y:S05]  /*05a0*/  BRA.U !UP2, `(.L_x_3) ;  /* 0x000000050a207547 */ /* 0x000fea000b800000 */
[----:B------:R-:W-:Y:S01]  /*05b0*/  UISETP.NE.AND UP2, UPT, UR6, URZ, UPT ;  /* 0x000000ff0600728c */ /* 0x000fe2000bf45270 */
[----:B------:R-:W-:Y:S10]  /*05c0*/  BRA.U !UP0, `(.L_x_4) ;  /* 0x0000000108807547 */ /* 0x000ff4000b800000 */
[----:B------:R-:W0:Y:S01]  /*05d0*/  LDC.64 R10, c[0x0][0x388] ;  /* 0x0000e200ff0a7b82 */ /* 0x000e220000000a00 */
[C---:B------:R-:W-:Y:S02]  /*05e0*/  IADD3 R15, PT, PT, R8.reuse, UR5, RZ ;  /* 0x00000005080f7c10 */ /* 0x040fe4000fffe0ff */
[----:B------:R-:W-:Y:S02]  /*05f0*/  IADD3 R12, P0, PT, R8, UR5, RZ ;  /* 0x00000005080c7c10 */ /* 0x000fe4000ff1e0ff */
[----:B------:R-:W-:Y:S02]  /*0600*/  IADD3 R13, PT, PT, R2, UR5, RZ ;  /* 0x00000005020d7c10 */ /* 0x000fe4000fffe0ff */
[----:B------:R-:W-:Y:S01]  /*0610*/  IADD3.X R14, PT, PT, RZ, RZ, RZ, P0, !PT ;  /* 0x000000ffff0e7210 */ /* 0x000fe200007fe4ff */
[----:B------:R-:W1:Y:S08]  /*0620*/  LDC.64 R4, c[0x0][0x388] ;  /* 0x0000e200ff047b82 */ /* 0x000e700000000a00 */
[----:B------:R-:W2:Y:S01]  /*0630*/  LDC.64 R6, c[0x0][0x380] ;  /* 0x0000e000ff067b82 */ /* 0x000ea20000000a00 */
[----:B0-----:R-:W-:-:S06]  /*0640*/  IMAD.WIDE.U32 R10, R15, 0x4, R10 ;  /* 0x000000040f0a7825 */ /* 0x001fcc00078e000a */
[----:B------:R-:W3:Y:S01]  /*0650*/  LDG.E R11, desc[UR12][R10.64] ;  /* 0x0000000c0a0b7981 */ /* 0x000ee2000c1e1900 */
[----:B-1----:R-:W-:-:S04]  /*0660*/  LEA R4, P0, R12, R4, 0x2 ;  /* 0x000000040c047211 */ /* 0x002fc800078010ff */
[----:B------:R-:W-:Y:S01]  /*0670*/  LEA.HI.X R5, R12, R5, R14, 0x2, P0 ;  /* 0x000000050c057211 */ /* 0x000fe200000f140e */
[----:B--2---:R-:W-:-:S04]  /*0680*/  IMAD.WIDE R6, R13, 0x4, R6 ;  /* 0x000000040d067825 */ /* 0x004fc800078e0206 */
[----:B------:R-:W2:Y:S04]  /*0690*/  LDG.E R14, desc[UR12][R4.64+0x4] ;  /* 0x0000040c040e7981 */ /* 0x000ea8000c1e1900 */
[----:B------:R-:W3:Y:S04]  /*06a0*/  LDG.E R12, desc[UR12][R6.64] ;  /* 0x0000000c060c7981 */ /* 0x000ee8000c1e1900 */
[----:B------:R-:W2:Y:S04]  /*06b0*/  LDG.E R13, desc[UR12][R6.64+0x4] ;  /* 0x0000040c060d7981 */ /* 0x000ea8000c1e1900 */
[----:B------:R-:W4:Y:S04]  /*06c0*/  LDG.E R15, desc[UR12][R6.64+0x8] ;  /* 0x0000080c060f7981 */ /* 0x000f28000c1e1900 */
[----:B------:R-:W4:Y:S04]  /*06d0*/  LDG.E R16, desc[UR12][R4.64+0x8] ;  /* 0x0000080c04107981 */ /* 0x000f28000c1e1900 */
[----:B------:R-:W5:Y:S04]  /*06e0*/  LDG.E R17, desc[UR12][R6.64+0xc] ;  /* 0x00000c0c06117981 */ /* 0x000f68000c1e1900 */
[----:B------:R-:W5:Y:S01]  /*06f0*/  LDG.E R18, desc[UR12][R4.64+0xc] ;  /* 0x00000c0c04127981 */ /* 0x000f62000c1e1900 */
[----:B------:R-:W-:Y:S01]  /*0700*/  UIADD3 UR5, UPT, UPT, UR5, 0x4, URZ ;  /* 0x0000000405057890 */ /* 0x000fe2000fffe0ff */
[----:B---3--:R-:W-:-:S02]  /*0710*/  IMAD R12, R12, R11, RZ ;  /* 0x0000000b0c0c7224 */ /* 0x008fc400078e02ff */
[----:B--2---:R-:W-:-:S03]  /*0720*/  IMAD R14, R13, R14, RZ ;  /* 0x0000000e0d0e7224 */ /* 0x004fc600078e02ff */
[----:B------:R-:W-:Y:S02]  /*0730*/  I2FP.F32.S32 R13, R12 ;  /* 0x0000000c000d7245 */ /* 0x000fe40000201400 */
[----:B------:R-:W-:-:S03]  /*0740*/  I2FP.F32.S32 R14, R14 ;  /* 0x0000000e000e7245 */ /* 0x000fc60000201400 */
[----:B------:R-:W-:Y:S01]  /*0750*/  FADD R13, R0, R13 ;  /* 0x0000000d000d7221 */ /* 0x000fe20000000000 */
[----:B----4-:R-:W-:-:S03]  /*0760*/  IMAD R15, R15, R16, RZ ;  /* 0x000000100f0f7224 */ /* 0x010fc600078e02ff */
[----:B------:R-:W-:Y:S02]  /*0770*/  FADD R13, R13, R14 ;  /* 0x0000000e0d0d7221 */ /* 0x000fe40000000000 */
[----:B------:R-:W-:Y:S01]  /*0780*/  I2FP.F32.S32 R0, R15 ;  /* 0x0000000f00007245 */ /* 0x000fe20000201400 */
[----:B-----5:R-:W-:-:S04]  /*0790*/  IMAD R17, R17, R18, RZ ;  /* 0x0000001211117224 */ /* 0x020fc800078e02ff */
[----:B------:R-:W-:Y:S01]  /*07a0*/  FADD R0, R13, R0 ;  /* 0x000000000d007221 */ /* 0x000fe20000000000 */
[----:B------:R-:W-:-:S05]  /*07b0*/  I2FP.F32.S32 R17, R17 ;  /* 0x0000001100117245 */ /* 0x000fca0000201400 */
[----:B------:R-:W-:-:S07]  /*07c0*/  FADD R0, R0, R17 ;  /* 0x0000001100007221 */ /* 0x000fce0000000000 */
.L_x_4:
[----:B------:R-:W-:Y:S05]  /*07d0*/  BRA.U !UP2, `(.L_x_3) ;  /* 0x000000010a947547 */ /* 0x000fea000b800000 */
[----:B------:R-:W-:Y:S01]  /*07e0*/  UISETP.NE.AND UP2, UPT, UR6, 0x1, UPT ;  /* 0x000000010600788c */ /* 0x000fe2000bf45270 */
[----:B------:R-:W-:-:S08]  /*07f0*/  LOP3.LUT P0, RZ, R3, 0x1, RZ, 0xc0, !PT ;  /* 0x0000000103ff7812 */ /* 0x000fd0000780c0ff */
[----:B------:R-:W-:Y:S05]  /*0800*/  BRA.U !UP2, `(.L_x_5) ;  /* 0x000000010a587547 */ /* 0x000fea000b800000 */
[----:B------:R-:W0:Y:S01]  /*0810*/  LDC.64 R14, c[0x0][0x388] ;  /* 0x0000e200ff0e7b82 */ /* 0x000e220000000a00 */
[C---:B------:R-:W-:Y:S02]  /*0820*/  IADD3 R12, P1, PT, R8.reuse, UR5, RZ ;  /* 0x00000005080c7c10 */ /* 0x040fe4000ff3e0ff */
[----:B------:R-:W-:Y:S02]  /*0830*/  IADD3 R5, PT, PT, R8, UR5, RZ ;  /* 0x0000000508057c10 */ /* 0x000fe4000fffe0ff */
[----:B------:R-:W-:Y:S02]  /*0840*/  IADD3 R3, PT, PT, R2, UR5, RZ ;  /* 0x0000000502037c10 */ /* 0x000fe4000fffe0ff */
[----:B------:R-:W-:Y:S01]  /*0850*/  IADD3.X R13, PT, PT, RZ, RZ, RZ, P1, !PT ;  /* 0x000000ffff0d7210 */ /* 0x000fe20000ffe4ff */
[----:B------:R-:W1:Y:S08]  /*0860*/  LDC.64 R10, c[0x0][0x388] ;  /* 0x0000e200ff0a7b82 */ /* 0x000e700000000a00 */
[----:B------:R-:W2:Y:S01]  /*0870*/  LDC.64 R6, c[0x0][0x380] ;  /* 0x0000e000ff067b82 */ /* 0x000ea20000000a00 */
[----:B0-----:R-:W-:Y:S01]  /*0880*/  LEA R4, P1, R12, R14, 0x2 ;  /* 0x0000000e0c047211 */ /* 0x001fe200078210ff */
[----:B-1----:R-:W-:-:S03]  /*0890*/  IMAD.WIDE.U32 R10, R5, 0x4, R10 ;  /* 0x00000004050a7825 */ /* 0x002fc600078e000a */
[----:B------:R-:W-:-:S03]  /*08a0*/  LEA.HI.X R5, R12, R15, R13, 0x2, P1 ;  /* 0x0000000f0c057211 */ /* 0x000fc600008f140d */
[----:B------:R-:W3:Y:S01]  /*08b0*/  LDG.E R10, desc[UR12][R10.64] ;  /* 0x0000000c0a0a7981 */ /* 0x000ee2000c1e1900 */
[----:B--2---:R-:W-:-:S03]  /*08c0*/  IMAD.WIDE R6, R3, 0x4, R6 ;  /* 0x0000000403067825 */ /* 0x004fc600078e0206 */
[----:B------:R-:W2:Y:S04]  /*08d0*/  LDG.E R5, desc[UR12][R4.64+0x4] ;  /* 0x0000040c04057981 */ /* 0x000ea8000c1e1900 */
[----:B------:R-:W3:Y:S04]  /*08e0*/  LDG.E R3, desc[UR12][R6.64] ;  /* 0x0000000c06037981 */ /* 0x000ee8000c1e1900 */
[----:B------:R-:W2:Y:S01]  /*08f0*/  LDG.E R12, desc[UR12][R6.64+0x4] ;  /* 0x0000040c060c7981 */ /* 0x000ea2000c1e1900 */
[----:B------:R-:W-:Y:S01]  /*0900*/  UIADD3 UR5, UPT, UPT, UR5, 0x2, URZ ;  /* 0x0000000205057890 */ /* 0x000fe2000fffe0ff */
[----:B---3--:R-:W-:-:S02]  /*0910*/  IMAD R3, R3, R10, RZ ;  /* 0x0000000a03037224 */ /* 0x008fc400078e02ff */
[----:B--2---:R-:W-:-:S03]  /*0920*/  IMAD R12, R12, R5, RZ ;  /* 0x000000050c0c7224 */ /* 0x004fc600078e02ff */
[----:B------:R-:W-:Y:S02]  /*0930*/  I2FP.F32.S32 R3, R3 ;  /* 0x0000000300037245 */ /* 0x000fe40000201400 */
[----:B------:R-:W-:-:S03]  /*0940*/  I2FP.F32.S32 R13, R12 ;  /* 0x0000000c000d7245 */ /* 0x000fc60000201400 */
[----:B------:R-:W-:-:S04]  /*0950*/  FADD R0, R0, R3 ;  /* 0x0000000300007221 */ /* 0x000fc80000000000 */
[----:B------:R-:W-:-:S07]  /*0960*/  FADD R0, R0, R13 ;  /* 0x0000000d00007221 */ /* 0x000fce0000000000 */
.L_x_5:
[----:B------:R-:W-:Y:S05]  /*0970*/  @!P0 BRA `(.L_x_3) ;  /* 0x00000000002c8947 */ /* 0x000fea0003800000 */
[----:B------:R-:W0:Y:S01]  /*0980*/  LDC.64 R4, c[0x0][0x380] ;  /* 0x0000e000ff047b82 */ /* 0x000e220000000a00 */
[----:B------:R-:W-:Y:S02]  /*0990*/  IADD3 R3, PT, PT, R2, UR5, RZ ;  /* 0x0000000502037c10 */ /* 0x000fe4000fffe0ff */
[----:B------:R-:W-:-:S05]  /*09a0*/  IADD3 R11, PT, PT, R8, UR5, RZ ;  /* 0x00000005080b7c10 */ /* 0x000fca000fffe0ff */
[----:B------:R-:W1:Y:S01]  /*09b0*/  LDC.64 R6, c[0x0][0x388] ;  /* 0x0000e200ff067b82 */ /* 0x000e620000000a00 */
[----:B0-----:R-:W-:-:S06]  /*09c0*/  IMAD.WIDE R2, R3, 0x4, R4 ;  /* 0x0000000403027825 */ /* 0x001fcc00078e0204 */
[----:B------:R-:W2:Y:S01]  /*09d0*/  LDG.E R2, desc[UR12][R2.64] ;  /* 0x0000000c02027981 */ /* 0x000ea2000c1e1900 */
[----:B-1----:R-:W-:-:S06]  /*09e0*/  IMAD.WIDE.U32 R4, R11, 0x4, R6 ;  /* 0x000000040b047825 */ /* 0x002fcc00078e0006 */
[----:B------:R-:W2:Y:S02]  /*09f0*/  LDG.E R5, desc[UR12][R4.64] ;  /* 0x0000000c04057981 */ /* 0x000ea4000c1e1900 */
[----:B--2---:R-:W-:-:S05]  /*0a00*/  IMAD R6, R2, R5, RZ ;  /* 0x0000000502067224 */ /* 0x004fca00078e02ff */
[----:B------:R-:W-:-:S05]  /*0a10*/  I2FP.F32.S32 R7, R6 ;  /* 0x0000000600077245 */ /* 0x000fca0000201400 */
[----:B------:R-:W-:-:S07]  /*0a20*/  FADD R0, R0, R7 ;  /* 0x0000000700007221 */ /* 0x000fce0000000000 */
.L_x_3:
[----:B------:R-:W-:Y:S05]  /*0a30*/  BRA.U UP1, `(.L_x_6) ;  /* 0xfffffff501d07547 */ /* 0x000fea000b83ffff */
.L_x_0:
[----:B------:R-:W0:Y:S01]  /*0a40*/  S2R R4, SR_TID.Y ;  /* 0x0000000000047919 */ /* 0x000e220000002200 */
[----:B------:R-:W0:Y:S01]  /*0a50*/  LDCU UR4, c[0x0][0x364] ;  /* 0x00006c80ff0477ac */ /* 0x000e220008000800 */
[----:B------:R-:W1:Y:S01]  /*0a60*/  LDC.64 R2, c[0x0][0x390] ;  /* 0x0000e400ff027b82 */ /* 0x000e620000000a00 */
[----:B------:R-:W2:Y:S01]  /*0a70*/  F2I.TRUNC.NTZ R5, R0 ;  /* 0x0000000000057305 */ /* 0x000ea2000020f100 */
[----:B------:R-:W0:Y:S02]  /*0a80*/  S2R R7, SR_CTAID.Y ;  /* 0x0000000000077919 */ /* 0x000e240000002600 */
[----:B0-----:R-:W-:-:S04]  /*0a90*/  IMAD R4, R7, UR4, R4 ;  /* 0x0000000407047c24 */ /* 0x001fc8000f8e0204 */
[----:B------:R-:W-:-:S04]  /*0aa0*/  IMAD R9, R9, R4, R9 ;  /* 0x0000000409097224 */ /* 0x000fc800078e0209 */
[----:B-1----:R-:W-:-:S05]  /*0ab0*/  IMAD.WIDE R2, R9, 0x4, R2 ;  /* 0x0000000409027825 */ /* 0x002fca00078e0202 */
[----:B--2---:R-:W-:Y:S01]  /*0ac0*/  STG.E desc[UR12][R2.64], R5 ;  /* 0x0000000502007986 */ /* 0x004fe2000c10190c */
[----:B------:R-:W-:Y:S05]  /*0ad0*/  EXIT ;  /* 0x000000000000794d */ /* 0x000fea0003800000 */
.L_x_7:
[----:B------:R-:W-:-:S00]  /*0ae0*/  BRA `(.L_x_7) ;  /* 0xfffffffc00fc7947 */ /* 0x000fc0000383ffff */
[----:B------:R-:W-:-:S00]  /*0af0*/  NOP ;  /* 0x0000000000007918 */ /* 0x000fc00000000000 */
        /* <DEDUP_REMOVED lines=8> */
.L_x_8:


//--------------------- .nv.shared.reserved.0     --------------------------
	.section	.nv.shared.reserved.0,"aw",@nobits
	.weak		__nv_reservedSMEM_offset_0_alias
	.size		__nv_reservedSMEM_offset_0_alias, 0, 64
	.other		__nv_reservedSMEM_offset_0_alias,@"STO_CUDA_RESERVED_SHARED STV_DEFAULT"
__nv_reservedSMEM_offset_0_alias:
	.zero		0
	.zero		64


//--------------------- .nv.constant0._Z11convolutionPiS_S_iii --------------------------
	.section	.nv.constant0._Z11convolutionPiS_S_iii,"a",@progbits
	.sectionflags	@""
	.align	4
.nv.constant0._Z11convolutionPiS_S_iii:
	.zero		932


//--------------------- SYMBOLS --------------------------

	.type		.nv.reservedSmem.offset0,@object
	.size		.nv.reservedSmem.offset0,0x4
